//
// Generated by NVIDIA NVVM Compiler
//
// Compiler Build ID: CL-36424714
// Cuda compilation tools, release 13.0, V13.0.88
// Based on NVVM 20.0.0
//

.version 9.0
.target sm_100
.address_size 64

	// .globl	_Z21mulC_8u_C1RSfs_kernelPKhihPhiiii

.visible .entry _Z21mulC_8u_C1RSfs_kernelPKhihPhiiii(
	.param .u64 .ptr .align 1 _Z21mulC_8u_C1RSfs_kernelPKhihPhiiii_param_0,
	.param .u32 _Z21mulC_8u_C1RSfs_kernelPKhihPhiiii_param_1,
	.param .u8 _Z21mulC_8u_C1RSfs_kernelPKhihPhiiii_param_2,
	.param .u64 .ptr .align 1 _Z21mulC_8u_C1RSfs_kernelPKhihPhiiii_param_3,
	.param .u32 _Z21mulC_8u_C1RSfs_kernelPKhihPhiiii_param_4,
	.param .u32 _Z21mulC_8u_C1RSfs_kernelPKhihPhiiii_param_5,
	.param .u32 _Z21mulC_8u_C1RSfs_kernelPKhihPhiiii_param_6,
	.param .u32 _Z21mulC_8u_C1RSfs_kernelPKhihPhiiii_param_7
)
{
	.reg .pred 	%p<4>;
	.reg .b16 	%rs<4>;
	.reg .b32 	%r<21>;
	.reg .b64 	%rd<12>;

	ld.param.u64 	%rd1, [_Z21mulC_8u_C1RSfs_kernelPKhihPhiiii_param_0];
	ld.param.u32 	%r3, [_Z21mulC_8u_C1RSfs_kernelPKhihPhiiii_param_1];
	ld.param.u8 	%rs1, [_Z21mulC_8u_C1RSfs_kernelPKhihPhiiii_param_2];
	ld.param.u64 	%rd2, [_Z21mulC_8u_C1RSfs_kernelPKhihPhiiii_param_3];
	ld.param.u32 	%r4, [_Z21mulC_8u_C1RSfs_kernelPKhihPhiiii_param_4];
	ld.param.u32 	%r6, [_Z21mulC_8u_C1RSfs_kernelPKhihPhiiii_param_5];
	ld.param.u32 	%r7, [_Z21mulC_8u_C1RSfs_kernelPKhihPhiiii_param_6];
	ld.param.u32 	%r5, [_Z21mulC_8u_C1RSfs_kernelPKhihPhiiii_param_7];
	mov.u32 	%r9, %ctaid.x;
	mov.u32 	%r10, %ntid.x;
	mov.u32 	%r11, %tid.x;
	mad.lo.s32 	%r1, %r9, %r10, %r11;
	mov.u32 	%r12, %ctaid.y;
	mov.u32 	%r13, %ntid.y;
	mov.u32 	%r14, %tid.y;
	mad.lo.s32 	%r15, %r12, %r13, %r14;
	setp.ge.s32 	%p1, %r1, %r6;
	setp.ge.s32 	%p2, %r15, %r7;
	or.pred  	%p3, %p1, %p2;
	@%p3 bra 	$L__BB0_2;
	cvta.to.global.u64 	%rd3, %rd1;
	cvta.to.global.u64 	%rd4, %rd2;
	mul.lo.s32 	%r16, %r3, %r15;
	cvt.s64.s32 	%rd5, %r16;
	cvt.s64.s32 	%rd6, %r1;
	add.s64 	%rd7, %rd5, %rd6;
	add.s64 	%rd8, %rd3, %rd7;
	mul.lo.s32 	%r17, %r4, %r15;
	cvt.s64.s32 	%rd9, %r17;
	add.s64 	%rd10, %rd9, %rd6;
	add.s64 	%rd11, %rd4, %rd10;
	ld.global.nc.u8 	%rs2, [%rd8];
	cvt.u16.u8 	%rs3, %rs2;
	mul.wide.u16 	%r18, %rs3, %rs1;
	shr.u32 	%r19, %r18, %r5;
	min.u32 	%r20, %r19, 255;
	st.global.u8 	[%rd11], %r20;
$L__BB0_2:
	ret;

}
	// .globl	_Z22mulC_16u_C1RSfs_kernelPKtitPtiiii
.visible .entry _Z22mulC_16u_C1RSfs_kernelPKtitPtiiii(
	.param .u64 .ptr .align 1 _Z22mulC_16u_C1RSfs_kernelPKtitPtiiii_param_0,
	.param .u32 _Z22mulC_16u_C1RSfs_kernelPKtitPtiiii_param_1,
	.param .u16 _Z22mulC_16u_C1RSfs_kernelPKtitPtiiii_param_2,
	.param .u64 .ptr .align 1 _Z22mulC_16u_C1RSfs_kernelPKtitPtiiii_param_3,
	.param .u32 _Z22mulC_16u_C1RSfs_kernelPKtitPtiiii_param_4,
	.param .u32 _Z22mulC_16u_C1RSfs_kernelPKtitPtiiii_param_5,
	.param .u32 _Z22mulC_16u_C1RSfs_kernelPKtitPtiiii_param_6,
	.param .u32 _Z22mulC_16u_C1RSfs_kernelPKtitPtiiii_param_7
)
{
	.reg .pred 	%p<4>;
	.reg .b16 	%rs<3>;
	.reg .b32 	%r<21>;
	.reg .b64 	%rd<12>;

	ld.param.u64 	%rd1, [_Z22mulC_16u_C1RSfs_kernelPKtitPtiiii_param_0];
	ld.param.u32 	%r3, [_Z22mulC_16u_C1RSfs_kernelPKtitPtiiii_param_1];
	ld.param.u16 	%rs1, [_Z22mulC_16u_C1RSfs_kernelPKtitPtiiii_param_2];
	ld.param.u64 	%rd2, [_Z22mulC_16u_C1RSfs_kernelPKtitPtiiii_param_3];
	ld.param.u32 	%r4, [_Z22mulC_16u_C1RSfs_kernelPKtitPtiiii_param_4];
	ld.param.u32 	%r6, [_Z22mulC_16u_C1RSfs_kernelPKtitPtiiii_param_5];
	ld.param.u32 	%r7, [_Z22mulC_16u_C1RSfs_kernelPKtitPtiiii_param_6];
	ld.param.u32 	%r5, [_Z22mulC_16u_C1RSfs_kernelPKtitPtiiii_param_7];
	mov.u32 	%r9, %ctaid.x;
	mov.u32 	%r10, %ntid.x;
	mov.u32 	%r11, %tid.x;
	mad.lo.s32 	%r1, %r9, %r10, %r11;
	mov.u32 	%r12, %ctaid.y;
	mov.u32 	%r13, %ntid.y;
	mov.u32 	%r14, %tid.y;
	mad.lo.s32 	%r15, %r12, %r13, %r14;
	setp.ge.s32 	%p1, %r1, %r6;
	setp.ge.s32 	%p2, %r15, %r7;
	or.pred  	%p3, %p1, %p2;
	@%p3 bra 	$L__BB1_2;
	cvta.to.global.u64 	%rd3, %rd1;
	cvta.to.global.u64 	%rd4, %rd2;
	mul.lo.s32 	%r16, %r3, %r15;
	cvt.s64.s32 	%rd5, %r16;
	add.s64 	%rd6, %rd3, %rd5;
	mul.wide.s32 	%rd7, %r1, 2;
	add.s64 	%rd8, %rd6, %rd7;
	mul.lo.s32 	%r17, %r4, %r15;
	cvt.s64.s32 	%rd9, %r17;
	add.s64 	%rd10, %rd4, %rd9;
	add.s64 	%rd11, %rd10, %rd7;
	ld.global.nc.u16 	%rs2, [%rd8];
	mul.wide.u16 	%r18, %rs2, %rs1;
	shr.u32 	%r19, %r18, %r5;
	min.u32 	%r20, %r19, 65535;
	st.global.u16 	[%rd11], %r20;
$L__BB1_2:
	ret;

}
	// .globl	_Z22mulC_16s_C1RSfs_kernelPKsisPsiiii
.visible .entry _Z22mulC_16s_C1RSfs_kernelPKsisPsiiii(
	.param .u64 .ptr .align 1 _Z22mulC_16s_C1RSfs_kernelPKsisPsiiii_param_0,
	.param .u32 _Z22mulC_16s_C1RSfs_kernelPKsisPsiiii_param_1,
	.param .u16 _Z22mulC_16s_C1RSfs_kernelPKsisPsiiii_param_2,
	.param .u64 .ptr .align 1 _Z22mulC_16s_C1RSfs_kernelPKsisPsiiii_param_3,
	.param .u32 _Z22mulC_16s_C1RSfs_kernelPKsisPsiiii_param_4,
	.param .u32 _Z22mulC_16s_C1RSfs_kernelPKsisPsiiii_param_5,
	.param .u32 _Z22mulC_16s_C1RSfs_kernelPKsisPsiiii_param_6,
	.param .u32 _Z22mulC_16s_C1RSfs_kernelPKsisPsiiii_param_7
)
{
	.reg .pred 	%p<4>;
	.reg .b16 	%rs<3>;
	.reg .b32 	%r<22>;
	.reg .b64 	%rd<12>;

	ld.param.u64 	%rd1, [_Z22mulC_16s_C1RSfs_kernelPKsisPsiiii_param_0];
	ld.param.u32 	%r3, [_Z22mulC_16s_C1RSfs_kernelPKsisPsiiii_param_1];
	ld.param.u16 	%rs1, [_Z22mulC_16s_C1RSfs_kernelPKsisPsiiii_param_2];
	ld.param.u64 	%rd2, [_Z22mulC_16s_C1RSfs_kernelPKsisPsiiii_param_3];
	ld.param.u32 	%r4, [_Z22mulC_16s_C1RSfs_kernelPKsisPsiiii_param_4];
	ld.param.u32 	%r6, [_Z22mulC_16s_C1RSfs_kernelPKsisPsiiii_param_5];
	ld.param.u32 	%r7, [_Z22mulC_16s_C1RSfs_kernelPKsisPsiiii_param_6];
	ld.param.u32 	%r5, [_Z22mulC_16s_C1RSfs_kernelPKsisPsiiii_param_7];
	mov.u32 	%r9, %ctaid.x;
	mov.u32 	%r10, %ntid.x;
	mov.u32 	%r11, %tid.x;
	mad.lo.s32 	%r1, %r9, %r10, %r11;
	mov.u32 	%r12, %ctaid.y;
	mov.u32 	%r13, %ntid.y;
	mov.u32 	%r14, %tid.y;
	mad.lo.s32 	%r15, %r12, %r13, %r14;
	setp.ge.s32 	%p1, %r1, %r6;
	setp.ge.s32 	%p2, %r15, %r7;
	or.pred  	%p3, %p1, %p2;
	@%p3 bra 	$L__BB2_2;
	cvta.to.global.u64 	%rd3, %rd1;
	cvta.to.global.u64 	%rd4, %rd2;
	mul.lo.s32 	%r16, %r3, %r15;
	cvt.s64.s32 	%rd5, %r16;
	add.s64 	%rd6, %rd3, %rd5;
	mul.wide.s32 	%rd7, %r1, 2;
	add.s64 	%rd8, %rd6, %rd7;
	mul.lo.s32 	%r17, %r4, %r15;
	cvt.s64.s32 	%rd9, %r17;
	add.s64 	%rd10, %rd4, %rd9;
	add.s64 	%rd11, %rd10, %rd7;
	ld.global.nc.u16 	%rs2, [%rd8];
	mul.wide.s16 	%r18, %rs2, %rs1;
	shr.s32 	%r19, %r18, %r5;
	min.s32 	%r20, %r19, 32767;
	max.s32 	%r21, %r20, -32768;
	st.global.u16 	[%rd11], %r21;
$L__BB2_2:
	ret;

}
	// .globl	_Z19mulC_32f_C1R_kernelPKfifPfiii
.visible .entry _Z19mulC_32f_C1R_kernelPKfifPfiii(
	.param .u64 .ptr .align 1 _Z19mulC_32f_C1R_kernelPKfifPfiii_param_0,
	.param .u32 _Z19mulC_32f_C1R_kernelPKfifPfiii_param_1,
	.param .f32 _Z19mulC_32f_C1R_kernelPKfifPfiii_param_2,
	.param .u64 .ptr .align 1 _Z19mulC_32f_C1R_kernelPKfifPfiii_param_3,
	.param .u32 _Z19mulC_32f_C1R_kernelPKfifPfiii_param_4,
	.param .u32 _Z19mulC_32f_C1R_kernelPKfifPfiii_param_5,
	.param .u32 _Z19mulC_32f_C1R_kernelPKfifPfiii_param_6
)
{
	.reg .pred 	%p<4>;
	.reg .b32 	%r<17>;
	.reg .b32 	%f<4>;
	.reg .b64 	%rd<12>;

	ld.param.u64 	%rd1, [_Z19mulC_32f_C1R_kernelPKfifPfiii_param_0];
	ld.param.u32 	%r3, [_Z19mulC_32f_C1R_kernelPKfifPfiii_param_1];
	ld.param.f32 	%f1, [_Z19mulC_32f_C1R_kernelPKfifPfiii_param_2];
	ld.param.u64 	%rd2, [_Z19mulC_32f_C1R_kernelPKfifPfiii_param_3];
	ld.param.u32 	%r4, [_Z19mulC_32f_C1R_kernelPKfifPfiii_param_4];
	ld.param.u32 	%r5, [_Z19mulC_32f_C1R_kernelPKfifPfiii_param_5];
	ld.param.u32 	%r6, [_Z19mulC_32f_C1R_kernelPKfifPfiii_param_6];
	mov.u32 	%r8, %ctaid.x;
	mov.u32 	%r9, %ntid.x;
	mov.u32 	%r10, %tid.x;
	mad.lo.s32 	%r1, %r8, %r9, %r10;
	mov.u32 	%r11, %ctaid.y;
	mov.u32 	%r12, %ntid.y;
	mov.u32 	%r13, %tid.y;
	mad.lo.s32 	%r14, %r11, %r12, %r13;
	setp.ge.s32 	%p1, %r1, %r5;
	setp.ge.s32 	%p2, %r14, %r6;
	or.pred  	%p3, %p1, %p2;
	@%p3 bra 	$L__BB3_2;
	cvta.to.global.u64 	%rd3, %rd1;
	cvta.to.global.u64 	%rd4, %rd2;
	mul.lo.s32 	%r15, %r3, %r14;
	cvt.s64.s32 	%rd5, %r15;
	add.s64 	%rd6, %rd3, %rd5;
	mul.wide.s32 	%rd7, %r1, 4;
	add.s64 	%rd8, %rd6, %rd7;
	mul.lo.s32 	%r16, %r4, %r14;
	cvt.s64.s32 	%rd9, %r16;
	add.s64 	%rd10, %rd4, %rd9;
	add.s64 	%rd11, %rd10, %rd7;
	ld.global.nc.f32 	%f2, [%rd8];
	mul.f32 	%f3, %f1, %f2;
	st.global.f32 	[%rd11], %f3;
$L__BB3_2:
	ret;

}


// ===== COMPILED SASS (sm_100) =====

	.target	sm_100

	.elftype	@"ET_EXEC"


//--------------------- .note.nv.tkinfo           --------------------------
	.section	.note.nv.tkinfo,"",@"SHT_NOTE"
	.sectionflags	@"SHF_NOTE_NV_TKINFO"
	.tkinfo
        /*0018*/ 	.word	0x00000002
        /*0030*/ 	.string	""
        /*0030*/ 	.string	"ptxas"
        /*0030*/ 	.string	"Cuda compilation tools, release 13.0, V13.0.88"
        /*0030*/ 	.string	"Build cuda_13.0.r13.0/compiler.36424714_0"
        /*0030*/ 	.string	"-arch sm_100 -m 64 "



//--------------------- .note.nv.cuinfo           --------------------------
	.section	.note.nv.cuinfo,"",@"SHT_NOTE"
	.sectionflags	@"SHF_NOTE_NV_CUINFO"
        /*0018*/ 	.short	0x0002
        /*001a*/ 	.short	0x0064
        /*001c*/ 	.short	0x0082
	.zero		2


//--------------------- .nv.info                  --------------------------
	.section	.nv.info,"",@"SHT_CUDA_INFO"
	.align	4


	//----- nvinfo : EIATTR_REGCOUNT
	.align		4
        /*0000*/ 	.byte	0x04, 0x2f
        /*0002*/ 	.short	(.L_1 - .L_0)
	.align		4
.L_0:
        /*0004*/ 	.word	index@(_Z21mulC_8u_C1RSfs_kernelPKhihPhiiii)
        /*0008*/ 	.word	0x00000009


	//----- nvinfo : EIATTR_FRAME_SIZE
	.align		4
.L_1:
        /*000c*/ 	.byte	0x04, 0x11
        /*000e*/ 	.short	(.L_3 - .L_2)
	.align		4
.L_2:
        /*0010*/ 	.word	index@(_Z21mulC_8u_C1RSfs_kernelPKhihPhiiii)
        /*0014*/ 	.word	0x00000000


	//----- nvinfo : EIATTR_REGCOUNT
	.align		4
.L_3:
        /*0018*/ 	.byte	0x04, 0x2f
        /*001a*/ 	.short	(.L_5 - .L_4)
	.align		4
.L_4:
        /*001c*/ 	.word	index@(_Z22mulC_16u_C1RSfs_kernelPKtitPtiiii)
        /*0020*/ 	.word	0x0000000a


	//----- nvinfo : EIATTR_FRAME_SIZE
	.align		4
.L_5:
        /*0024*/ 	.byte	0x04, 0x11
        /*0026*/ 	.short	(.L_7 - .L_6)
	.align		4
.L_6:
        /*0028*/ 	.word	index@(_Z22mulC_16u_C1RSfs_kernelPKtitPtiiii)
        /*002c*/ 	.word	0x00000000


	//----- nvinfo : EIATTR_REGCOUNT
	.align		4
.L_7:
        /*0030*/ 	.byte	0x04, 0x2f
        /*0032*/ 	.short	(.L_9 - .L_8)
	.align		4
.L_8:
        /*0034*/ 	.word	index@(_Z22mulC_16s_C1RSfs_kernelPKsisPsiiii)
        /*0038*/ 	.word	0x00000008


	//----- nvinfo : EIATTR_FRAME_SIZE
	.align		4
.L_9:
        /*003c*/ 	.byte	0x04, 0x11
        /*003e*/ 	.short	(.L_11 - .L_10)
	.align		4
.L_10:
        /*0040*/ 	.word	index@(_Z22mulC_16s_C1RSfs_kernelPKsisPsiiii)
        /*0044*/ 	.word	0x00000000


	//----- nvinfo : EIATTR_REGCOUNT
	.align		4
.L_11:
        /*0048*/ 	.byte	0x04, 0x2f
        /*004a*/ 	.short	(.L_13 - .L_12)
	.align		4
.L_12:
        /*004c*/ 	.word	index@(_Z19mulC_32f_C1R_kernelPKfifPfiii)
        /*0050*/ 	.word	0x0000000a


	//----- nvinfo : EIATTR_FRAME_SIZE
	.align		4
.L_13:
        /*0054*/ 	.byte	0x04, 0x11
        /*0056*/ 	.short	(.L_15 - .L_14)
	.align		4
.L_14:
        /*0058*/ 	.word	index@(_Z19mulC_32f_C1R_kernelPKfifPfiii)
        /*005c*/ 	.word	0x00000000


	//----- nvinfo : EIATTR_MIN_STACK_SIZE
	.align		4
.L_15:
        /*0060*/ 	.byte	0x04, 0x12
        /*0062*/ 	.short	(.L_17 - .L_16)
	.align		4
.L_16:
        /*0064*/ 	.word	index@(_Z19mulC_32f_C1R_kernelPKfifPfiii)
        /*0068*/ 	.word	0x00000000


	//----- nvinfo : EIATTR_MIN_STACK_SIZE
	.align		4
.L_17:
        /*006c*/ 	.byte	0x04, 0x12
        /*006e*/ 	.short	(.L_19 - .L_18)
	.align		4
.L_18:
        /*0070*/ 	.word	index@(_Z22mulC_16s_C1RSfs_kernelPKsisPsiiii)
        /*0074*/ 	.word	0x00000000


	//----- nvinfo : EIATTR_MIN_STACK_SIZE
	.align		4
.L_19:
        /*0078*/ 	.byte	0x04, 0x12
        /*007a*/ 	.short	(.L_21 - .L_20)
	.align		4
.L_20:
        /*007c*/ 	.word	index@(_Z22mulC_16u_C1RSfs_kernelPKtitPtiiii)
        /*0080*/ 	.word	0x00000000


	//----- nvinfo : EIATTR_MIN_STACK_SIZE
	.align		4
.L_21:
        /*0084*/ 	.byte	0x04, 0x12
        /*0086*/ 	.short	(.L_23 - .L_22)
	.align		4
.L_22:
        /*0088*/ 	.word	index@(_Z21mulC_8u_C1RSfs_kernelPKhihPhiiii)
        /*008c*/ 	.word	0x00000000
.L_23:


//--------------------- .nv.compat                --------------------------
	.section	.nv.compat,"",@"SHT_CUDA_COMPAT_INFO"
	.align	4
        /*0000*/ 	.byte	0x02, 0x09, 0x00, 0x00, 0x02, 0x02, 0x01, 0x00, 0x02, 0x05, 0x05, 0x00, 0x03, 0x07, 0x01, 0x01
        /*0010*/ 	.byte	0x02, 0x03, 0x00, 0x00, 0x02, 0x06, 0x01, 0x00, 0x04, 0x0b, 0x08, 0x00, 0x09, 0x00, 0x00, 0x00
        /*0020*/ 	.byte	0x00, 0x00, 0x00, 0x00


//--------------------- .nv.info._Z19mulC_32f_C1R_kernelPKfifPfiii --------------------------
	.section	.nv.info._Z19mulC_32f_C1R_kernelPKfifPfiii,"",@"SHT_CUDA_INFO"
	.sectionflags	@""
	.align	4


	//----- nvinfo : EIATTR_CUDA_API_VERSION
	.align		4
        /*0000*/ 	.byte	0x04, 0x37
        /*0002*/ 	.short	(.L_25 - .L_24)
.L_24:
        /*0004*/ 	.word	0x00000082


	//----- nvinfo : EIATTR_KPARAM_INFO
	.align		4
.L_25:
        /*0008*/ 	.byte	0x04, 0x17
        /*000a*/ 	.short	(.L_27 - .L_26)
.L_26:
        /*000c*/ 	.word	0x00000000
        /*0010*/ 	.short	0x0006
        /*0012*/ 	.short	0x0020
        /*0014*/ 	.byte	0x00, 0xf0, 0x11, 0x00


	//----- nvinfo : EIATTR_KPARAM_INFO
	.align		4
.L_27:
        /*0018*/ 	.byte	0x04, 0x17
        /*001a*/ 	.short	(.L_29 - .L_28)
.L_28:
        /*001c*/ 	.word	0x00000000
        /*0020*/ 	.short	0x0005
        /*0022*/ 	.short	0x001c
        /*0024*/ 	.byte	0x00, 0xf0, 0x11, 0x00


	//----- nvinfo : EIATTR_KPARAM_INFO
	.align		4
.L_29:
        /*0028*/ 	.byte	0x04, 0x17
        /*002a*/ 	.short	(.L_31 - .L_30)
.L_30:
        /*002c*/ 	.word	0x00000000
        /*0030*/ 	.short	0x0004
        /*0032*/ 	.short	0x0018
        /*0034*/ 	.byte	0x00, 0xf0, 0x11, 0x00


	//----- nvinfo : EIATTR_KPARAM_INFO
	.align		4
.L_31:
        /*0038*/ 	.byte	0x04, 0x17
        /*003a*/ 	.short	(.L_33 - .L_32)
.L_32:
        /*003c*/ 	.word	0x00000000
        /*0040*/ 	.short	0x0003
        /*0042*/ 	.short	0x0010
        /*0044*/ 	.byte	0x00, 0xf5, 0x21, 0x00


	//----- nvinfo : EIATTR_KPARAM_INFO
	.align		4
.L_33:
        /*0048*/ 	.byte	0x04, 0x17
        /*004a*/ 	.short	(.L_35 - .L_34)
.L_34:
        /*004c*/ 	.word	0x00000000
        /*0050*/ 	.short	0x0002
        /*0052*/ 	.short	0x000c
        /*0054*/ 	.byte	0x00, 0xf0, 0x11, 0x00


	//----- nvinfo : EIATTR_KPARAM_INFO
	.align		4
.L_35:
        /*0058*/ 	.byte	0x04, 0x17
        /*005a*/ 	.short	(.L_37 - .L_36)
.L_36:
        /*005c*/ 	.word	0x00000000
        /*0060*/ 	.short	0x0001
        /*0062*/ 	.short	0x0008
        /*0064*/ 	.byte	0x00, 0xf0, 0x11, 0x00


	//----- nvinfo : EIATTR_KPARAM_INFO
	.align		4
.L_37:
        /*0068*/ 	.byte	0x04, 0x17
        /*006a*/ 	.short	(.L_39 - .L_38)
.L_38:
        /*006c*/ 	.word	0x00000000
        /*0070*/ 	.short	0x0000
        /*0072*/ 	.short	0x0000
        /*0074*/ 	.byte	0x00, 0xf5, 0x21, 0x00


	//----- nvinfo : EIATTR_SPARSE_MMA_MASK
	.align		4
.L_39:
        /*0078*/ 	.byte	0x03, 0x50
        /*007a*/ 	.short	0x0000


	//----- nvinfo : EIATTR_MAXREG_COUNT
	.align		4
        /*007c*/ 	.byte	0x03, 0x1b
        /*007e*/ 	.short	0x00ff


	//----- nvinfo : EIATTR_MERCURY_ISA_VERSION
	.align		4
        /*0080*/ 	.byte	0x03, 0x5f
        /*0082*/ 	.short	0x0101


	//----- nvinfo : EIATTR_VRC_CTA_INIT_COUNT
	.align		4
        /*0084*/ 	.byte	0x02, 0x4a
	.zero		1
	.zero		1


	//----- nvinfo : EIATTR_EXIT_INSTR_OFFSETS
	.align		4
        /*0088*/ 	.byte	0x04, 0x1c
        /*008a*/ 	.short	(.L_41 - .L_40)


	//   ....[0]....
.L_40:
        /*008c*/ 	.word	0x000000d0


	//   ....[1]....
        /*0090*/ 	.word	0x000001d0


	//----- nvinfo : EIATTR_CBANK_PARAM_SIZE
	.align		4
.L_41:
        /*0094*/ 	.byte	0x03, 0x19
        /*0096*/ 	.short	0x0024


	//----- nvinfo : EIATTR_PARAM_CBANK
	.align		4
        /*0098*/ 	.byte	0x04, 0x0a
        /*009a*/ 	.short	(.L_43 - .L_42)
	.align		4
.L_42:
        /*009c*/ 	.word	index@(.nv.constant0._Z19mulC_32f_C1R_kernelPKfifPfiii)
        /*00a0*/ 	.short	0x0380
        /*00a2*/ 	.short	0x0024


	//----- nvinfo : EIATTR_SW_WAR
	.align		4
.L_43:
        /*00a4*/ 	.byte	0x04, 0x36
        /*00a6*/ 	.short	(.L_45 - .L_44)
.L_44:
        /*00a8*/ 	.word	0x00000008
.L_45:


//--------------------- .nv.info._Z22mulC_16s_C1RSfs_kernelPKsisPsiiii --------------------------
	.section	.nv.info._Z22mulC_16s_C1RSfs_kernelPKsisPsiiii,"",@"SHT_CUDA_INFO"
	.sectionflags	@""
	.align	4


	//----- nvinfo : EIATTR_CUDA_API_VERSION
	.align		4
        /*0000*/ 	.byte	0x04, 0x37
        /*0002*/ 	.short	(.L_47 - .L_46)
.L_46:
        /*0004*/ 	.word	0x00000082


	//----- nvinfo : EIATTR_KPARAM_INFO
	.align		4
.L_47:
        /*0008*/ 	.byte	0x04, 0x17
        /*000a*/ 	.short	(.L_49 - .L_48)
.L_48:
        /*000c*/ 	.word	0x00000000
        /*0010*/ 	.short	0x0007
        /*0012*/ 	.short	0x0024
        /*0014*/ 	.byte	0x00, 0xf0, 0x11, 0x00


	//----- nvinfo : EIATTR_KPARAM_INFO
	.align		4
.L_49:
        /*0018*/ 	.byte	0x04, 0x17
        /*001a*/ 	.short	(.L_51 - .L_50)
.L_50:
        /*001c*/ 	.word	0x00000000
        /*0020*/ 	.short	0x0006
        /*0022*/ 	.short	0x0020
        /*0024*/ 	.byte	0x00, 0xf0, 0x11, 0x00


	//----- nvinfo : EIATTR_KPARAM_INFO
	.align		4
.L_51:
        /*0028*/ 	.byte	0x04, 0x17
        /*002a*/ 	.short	(.L_53 - .L_52)
.L_52:
        /*002c*/ 	.word	0x00000000
        /*0030*/ 	.short	0x0005
        /*0032*/ 	.short	0x001c
        /*0034*/ 	.byte	0x00, 0xf0, 0x11, 0x00


	//----- nvinfo : EIATTR_KPARAM_INFO
	.align		4
.L_53:
        /*0038*/ 	.byte	0x04, 0x17
        /*003a*/ 	.short	(.L_55 - .L_54)
.L_54:
        /*003c*/ 	.word	0x00000000
        /*0040*/ 	.short	0x0004
        /*0042*/ 	.short	0x0018
        /*0044*/ 	.byte	0x00, 0xf0, 0x11, 0x00


	//----- nvinfo : EIATTR_KPARAM_INFO
	.align		4
.L_55:
        /*0048*/ 	.byte	0x04, 0x17
        /*004a*/ 	.short	(.L_57 - .L_56)
.L_56:
        /*004c*/ 	.word	0x00000000
        /*0050*/ 	.short	0x0003
        /*0052*/ 	.short	0x0010
        /*0054*/ 	.byte	0x00, 0xf5, 0x21, 0x00


	//----- nvinfo : EIATTR_KPARAM_INFO
	.align		4
.L_57:
        /*0058*/ 	.byte	0x04, 0x17
        /*005a*/ 	.short	(.L_59 - .L_58)
.L_58:
        /*005c*/ 	.word	0x00000000
        /*0060*/ 	.short	0x0002
        /*0062*/ 	.short	0x000c
        /*0064*/ 	.byte	0x00, 0xf0, 0x09, 0x00


	//----- nvinfo : EIATTR_KPARAM_INFO
	.align		4
.L_59:
        /*0068*/ 	.byte	0x04, 0x17
        /*006a*/ 	.short	(.L_61 - .L_60)
.L_60:
        /*006c*/ 	.word	0x00000000
        /*0070*/ 	.short	0x0001
        /*0072*/ 	.short	0x0008
        /*0074*/ 	.byte	0x00, 0xf0, 0x11, 0x00


	//----- nvinfo : EIATTR_KPARAM_INFO
	.align		4
.L_61:
        /*0078*/ 	.byte	0x04, 0x17
        /*007a*/ 	.short	(.L_63 - .L_62)
.L_62:
        /*007c*/ 	.word	0x00000000
        /*0080*/ 	.short	0x0000
        /*0082*/ 	.short	0x0000
        /*0084*/ 	.byte	0x00, 0xf5, 0x21, 0x00


	//----- nvinfo : EIATTR_SPARSE_MMA_MASK
	.align		4
.L_63:
        /*0088*/ 	.byte	0x03, 0x50
        /*008a*/ 	.short	0x0000


	//----- nvinfo : EIATTR_MAXREG_COUNT
	.align		4
        /*008c*/ 	.byte	0x03, 0x1b
        /*008e*/ 	.short	0x00ff


	//----- nvinfo : EIATTR_MERCURY_ISA_VERSION
	.align		4
        /*0090*/ 	.byte	0x03, 0x5f
        /*0092*/ 	.short	0x0101


	//----- nvinfo : EIATTR_VRC_CTA_INIT_COUNT
	.align		4
        /*0094*/ 	.byte	0x02, 0x4a
	.zero		1
	.zero		1


	//----- nvinfo : EIATTR_EXIT_INSTR_OFFSETS
	.align		4
        /*0098*/ 	.byte	0x04, 0x1c
        /*009a*/ 	.short	(.L_65 - .L_64)


	//   ....[0]....
.L_64:
        /*009c*/ 	.word	0x000000d0


	//   ....[1]....
        /*00a0*/ 	.word	0x00000250


	//----- nvinfo : EIATTR_CBANK_PARAM_SIZE
	.align		4
.L_65:
        /*00a4*/ 	.byte	0x03, 0x19
        /*00a6*/ 	.short	0x0028


	//----- nvinfo : EIATTR_PARAM_CBANK
	.align		4
        /*00a8*/ 	.byte	0x04, 0x0a
        /*00aa*/ 	.short	(.L_67 - .L_66)
	.align		4
.L_66:
        /*00ac*/ 	.word	index@(.nv.constant0._Z22mulC_16s_C1RSfs_kernelPKsisPsiiii)
        /*00b0*/ 	.short	0x0380
        /*00b2*/ 	.short	0x0028


	//----- nvinfo : EIATTR_SW_WAR
	.align		4
.L_67:
        /*00b4*/ 	.byte	0x04, 0x36
        /*00b6*/ 	.short	(.L_69 - .L_68)
.L_68:
        /*00b8*/ 	.word	0x00000008
.L_69:


//--------------------- .nv.info._Z22mulC_16u_C1RSfs_kernelPKtitPtiiii --------------------------
	.section	.nv.info._Z22mulC_16u_C1RSfs_kernelPKtitPtiiii,"",@"SHT_CUDA_INFO"
	.sectionflags	@""
	.align	4


	//----- nvinfo : EIATTR_CUDA_API_VERSION
	.align		4
        /*0000*/ 	.byte	0x04, 0x37
        /*0002*/ 	.short	(.L_71 - .L_70)
.L_70:
        /*0004*/ 	.word	0x00000082


	//----- nvinfo : EIATTR_KPARAM_INFO
	.align		4
.L_71:
        /*0008*/ 	.byte	0x04, 0x17
        /*000a*/ 	.short	(.L_73 - .L_72)
.L_72:
        /*000c*/ 	.word	0x00000000
        /*0010*/ 	.short	0x0007
        /*0012*/ 	.short	0x0024
        /*0014*/ 	.byte	0x00, 0xf0, 0x11, 0x00


	//----- nvinfo : EIATTR_KPARAM_INFO
	.align		4
.L_73:
        /*0018*/ 	.byte	0x04, 0x17
        /*001a*/ 	.short	(.L_75 - .L_74)
.L_74:
        /*001c*/ 	.word	0x00000000
        /*0020*/ 	.short	0x0006
        /*0022*/ 	.short	0x0020
        /*0024*/ 	.byte	0x00, 0xf0, 0x11, 0x00


	//----- nvinfo : EIATTR_KPARAM_INFO
	.align		4
.L_75:
        /*0028*/ 	.byte	0x04, 0x17
        /*002a*/ 	.short	(.L_77 - .L_76)
.L_76:
        /*002c*/ 	.word	0x00000000
        /*0030*/ 	.short	0x0005
        /*0032*/ 	.short	0x001c
        /*0034*/ 	.byte	0x00, 0xf0, 0x11, 0x00


	//----- nvinfo : EIATTR_KPARAM_INFO
	.align		4
.L_77:
        /*0038*/ 	.byte	0x04, 0x17
        /*003a*/ 	.short	(.L_79 - .L_78)
.L_78:
        /*003c*/ 	.word	0x00000000
        /*0040*/ 	.short	0x0004
        /*0042*/ 	.short	0x0018
        /*0044*/ 	.byte	0x00, 0xf0, 0x11, 0x00


	//----- nvinfo : EIATTR_KPARAM_INFO
	.align		4
.L_79:
        /*0048*/ 	.byte	0x04, 0x17
        /*004a*/ 	.short	(.L_81 - .L_80)
.L_80:
        /*004c*/ 	.word	0x00000000
        /*0050*/ 	.short	0x0003
        /*0052*/ 	.short	0x0010
        /*0054*/ 	.byte	0x00, 0xf5, 0x21, 0x00


	//----- nvinfo : EIATTR_KPARAM_INFO
	.align		4
.L_81:
        /*0058*/ 	.byte	0x04, 0x17
        /*005a*/ 	.short	(.L_83 - .L_82)
.L_82:
        /*005c*/ 	.word	0x00000000
        /*0060*/ 	.short	0x0002
        /*0062*/ 	.short	0x000c
        /*0064*/ 	.byte	0x00, 0xf0, 0x09, 0x00


	//----- nvinfo : EIATTR_KPARAM_INFO
	.align		4
.L_83:
        /*0068*/ 	.byte	0x04, 0x17
        /*006a*/ 	.short	(.L_85 - .L_84)
.L_84:
        /*006c*/ 	.word	0x00000000
        /*0070*/ 	.short	0x0001
        /*0072*/ 	.short	0x0008
        /*0074*/ 	.byte	0x00, 0xf0, 0x11, 0x00


	//----- nvinfo : EIATTR_KPARAM_INFO
	.align		4
.L_85:
        /*0078*/ 	.byte	0x04, 0x17
        /*007a*/ 	.short	(.L_87 - .L_86)
.L_86:
        /*007c*/ 	.word	0x00000000
        /*0080*/ 	.short	0x0000
        /*0082*/ 	.short	0x0000
        /*0084*/ 	.byte	0x00, 0xf5, 0x21, 0x00


	//----- nvinfo : EIATTR_SPARSE_MMA_MASK
	.align		4
.L_87:
        /*0088*/ 	.byte	0x03, 0x50
        /*008a*/ 	.short	0x0000


	//----- nvinfo : EIATTR_MAXREG_COUNT
	.align		4
        /*008c*/ 	.byte	0x03, 0x1b
        /*008e*/ 	.short	0x00ff


	//----- nvinfo : EIATTR_MERCURY_ISA_VERSION
	.align		4
        /*0090*/ 	.byte	0x03, 0x5f
        /*0092*/ 	.short	0x0101


	//----- nvinfo : EIATTR_VRC_CTA_INIT_COUNT
	.align		4
        /*0094*/ 	.byte	0x02, 0x4a
	.zero		1
	.zero		1


	//----- nvinfo : EIATTR_EXIT_INSTR_OFFSETS
	.align		4
        /*0098*/ 	.byte	0x04, 0x1c
        /*009a*/ 	.short	(.L_89 - .L_88)


	//   ....[0]....
.L_88:
        /*009c*/ 	.word	0x000000d0


	//   ....[1]....
        /*00a0*/ 	.word	0x00000210


	//----- nvinfo : EIATTR_CBANK_PARAM_SIZE
	.align		4
.L_89:
        /*00a4*/ 	.byte	0x03, 0x19
        /*00a6*/ 	.short	0x0028


	//----- nvinfo : EIATTR_PARAM_CBANK
	.align		4
        /*00a8*/ 	.byte	0x04, 0x0a
        /*00aa*/ 	.short	(.L_91 - .L_90)
	.align		4
.L_90:
        /*00ac*/ 	.word	index@(.nv.constant0._Z22mulC_16u_C1RSfs_kernelPKtitPtiiii)
        /*00b0*/ 	.short	0x0380
        /*00b2*/ 	.short	0x0028


	//----- nvinfo : EIATTR_SW_WAR
	.align		4
.L_91:
        /*00b4*/ 	.byte	0x04, 0x36
        /*00b6*/ 	.short	(.L_93 - .L_92)
.L_92:
        /*00b8*/ 	.word	0x00000008
.L_93:


//--------------------- .nv.info._Z21mulC_8u_C1RSfs_kernelPKhihPhiiii --------------------------
	.section	.nv.info._Z21mulC_8u_C1RSfs_kernelPKhihPhiiii,"",@"SHT_CUDA_INFO"
	.sectionflags	@""
	.align	4


	//----- nvinfo : EIATTR_CUDA_API_VERSION
	.align		4
        /*0000*/ 	.byte	0x04, 0x37
        /*0002*/ 	.short	(.L_95 - .L_94)
.L_94:
        /*0004*/ 	.word	0x00000082


	//----- nvinfo : EIATTR_KPARAM_INFO
	.align		4
.L_95:
        /*0008*/ 	.byte	0x04, 0x17
        /*000a*/ 	.short	(.L_97 - .L_96)
.L_96:
        /*000c*/ 	.word	0x00000000
        /*0010*/ 	.short	0x0007
        /*0012*/ 	.short	0x0024
        /*0014*/ 	.byte	0x00, 0xf0, 0x11, 0x00


	//----- nvinfo : EIATTR_KPARAM_INFO
	.align		4
.L_97:
        /*0018*/ 	.byte	0x04, 0x17
        /*001a*/ 	.short	(.L_99 - .L_98)
.L_98:
        /*001c*/ 	.word	0x00000000
        /*0020*/ 	.short	0x0006
        /*0022*/ 	.short	0x0020
        /*0024*/ 	.byte	0x00, 0xf0, 0x11, 0x00


	//----- nvinfo : EIATTR_KPARAM_INFO
	.align		4
.L_99:
        /*0028*/ 	.byte	0x04, 0x17
        /*002a*/ 	.short	(.L_101 - .L_100)
.L_100:
        /*002c*/ 	.word	0x00000000
        /*0030*/ 	.short	0x0005
        /*0032*/ 	.short	0x001c
        /*0034*/ 	.byte	0x00, 0xf0, 0x11, 0x00


	//----- nvinfo : EIATTR_KPARAM_INFO
	.align		4
.L_101:
        /*0038*/ 	.byte	0x04, 0x17
        /*003a*/ 	.short	(.L_103 - .L_102)
.L_102:
        /*003c*/ 	.word	0x00000000
        /*0040*/ 	.short	0x0004
        /*0042*/ 	.short	0x0018
        /*0044*/ 	.byte	0x00, 0xf0, 0x11, 0x00


	//----- nvinfo : EIATTR_KPARAM_INFO
	.align		4
.L_103:
        /*0048*/ 	.byte	0x04, 0x17
        /*004a*/ 	.short	(.L_105 - .L_104)
.L_104:
        /*004c*/ 	.word	0x00000000
        /*0050*/ 	.short	0x0003
        /*0052*/ 	.short	0x0010
        /*0054*/ 	.byte	0x00, 0xf5, 0x21, 0x00


	//----- nvinfo : EIATTR_KPARAM_INFO
	.align		4
.L_105:
        /*0058*/ 	.byte	0x04, 0x17
        /*005a*/ 	.short	(.L_107 - .L_106)
.L_106:
        /*005c*/ 	.word	0x00000000
        /*0060*/ 	.short	0x0002
        /*0062*/ 	.short	0x000c
        /*0064*/ 	.byte	0x00, 0xf0, 0x05, 0x00


	//----- nvinfo : EIATTR_KPARAM_INFO
	.align		4
.L_107:
        /*0068*/ 	.byte	0x04, 0x17
        /*006a*/ 	.short	(.L_109 - .L_108)
.L_108:
        /*006c*/ 	.word	0x00000000
        /*0070*/ 	.short	0x0001
        /*0072*/ 	.short	0x0008
        /*0074*/ 	.byte	0x00, 0xf0, 0x11, 0x00


	//----- nvinfo : EIATTR_KPARAM_INFO
	.align		4
.L_109:
        /*0078*/ 	.byte	0x04, 0x17
        /*007a*/ 	.short	(.L_111 - .L_110)
.L_110:
        /*007c*/ 	.word	0x00000000
        /*0080*/ 	.short	0x0000
        /*0082*/ 	.short	0x0000
        /*0084*/ 	.byte	0x00, 0xf5, 0x21, 0x00


	//----- nvinfo : EIATTR_SPARSE_MMA_MASK
	.align		4
.L_111:
        /*0088*/ 	.byte	0x03, 0x50
        /*008a*/ 	.short	0x0000


	//----- nvinfo : EIATTR_MAXREG_COUNT
	.align		4
        /*008c*/ 	.byte	0x03, 0x1b
        /*008e*/ 	.short	0x00ff


	//----- nvinfo : EIATTR_MERCURY_ISA_VERSION
	.align		4
        /*0090*/ 	.byte	0x03, 0x5f
        /*0092*/ 	.short	0x0101


	//----- nvinfo : EIATTR_VRC_CTA_INIT_COUNT
	.align		4
        /*0094*/ 	.byte	0x02, 0x4a
	.zero		1
	.zero		1


	//----- nvinfo : EIATTR_EXIT_INSTR_OFFSETS
	.align		4
        /*0098*/ 	.byte	0x04, 0x1c
        /*009a*/ 	.short	(.L_113 - .L_112)


	//   ....[0]....
.L_112:
        /*009c*/ 	.word	0x000000d0


	//   ....[1]....
        /*00a0*/ 	.word	0x00000230


	//----- nvinfo : EIATTR_CBANK_PARAM_SIZE
	.align		4
.L_113:
        /*00a4*/ 	.byte	0x03, 0x19
        /*00a6*/ 	.short	0x0028


	//----- nvinfo : EIATTR_PARAM_CBANK
	.align		4
        /*00a8*/ 	.byte	0x04, 0x0a
        /*00aa*/ 	.short	(.L_115 - .L_114)
	.align		4
.L_114:
        /*00ac*/ 	.word	index@(.nv.constant0._Z21mulC_8u_C1RSfs_kernelPKhihPhiiii)
        /*00b0*/ 	.short	0x0380
        /*00b2*/ 	.short	0x0028


	//----- nvinfo : EIATTR_SW_WAR
	.align		4
.L_115:
        /*00b4*/ 	.byte	0x04, 0x36
        /*00b6*/ 	.short	(.L_117 - .L_116)
.L_116:
        /*00b8*/ 	.word	0x00000008
.L_117:


//--------------------- .nv.callgraph             --------------------------
	.section	.nv.callgraph,"",@"SHT_CUDA_CALLGRAPH"
	.align	4
	.sectionentsize	8
	.align		4
        /*0000*/ 	.word	0x00000000
	.align		4
        /*0004*/ 	.word	0xffffffff
	.align		4
        /*0008*/ 	.word	0x00000000
	.align		4
        /*000c*/ 	.word	0xfffffffe
	.align		4
        /*0010*/ 	.word	0x00000000
	.align		4
        /*0014*/ 	.word	0xfffffffd
	.align		4
        /*0018*/ 	.word	0x00000000
	.align		4
        /*001c*/ 	.word	0xfffffffc


//--------------------- .text._Z19mulC_32f_C1R_kernelPKfifPfiii --------------------------
	.section	.text._Z19mulC_32f_C1R_kernelPKfifPfiii,"ax",@progbits
	.align	128
        .global         _Z19mulC_32f_C1R_kernelPKfifPfiii
        .type           _Z19mulC_32f_C1R_kernelPKfifPfiii,@function
        .size           _Z19mulC_32f_C1R_kernelPKfifPfiii,(.L_x_4 - _Z19mulC_32f_C1R_kernelPKfifPfiii)
        .other          _Z19mulC_32f_C1R_kernelPKfifPfiii,@"STO_CUDA_ENTRY STV_DEFAULT"
_Z19mulC_32f_C1R_kernelPKfifPfiii:
.text._Z19mulC_32f_C1R_kernelPKfifPfiii:
[----:B------:R-:W-:Y:S01]  /*0000*/  LDC R1, c[0x0][0x37c] ;  /* 0x0000df00ff017b82 */ /* 0x000fe20000000800 */
[----:B------:R-:W0:Y:S07]  /*0010*/  S2R R3, SR_TID.Y ;  /* 0x0000000000037919 */ /* 0x000e2e0000002200 */
[----:B------:R-:W1:Y:S01]  /*0020*/  LDC R7, c[0x0][0x360] ;  /* 0x0000d800ff077b82 */ /* 0x000e620000000800 */
[----:B------:R-:W2:Y:S01]  /*0030*/  LDCU UR6, c[0x0][0x3a0] ;  /* 0x00007400ff0677ac */ /* 0x000ea20008000800 */
[----:B------:R-:W1:Y:S01]  /*0040*/  S2R R2, SR_TID.X ;  /* 0x0000000000027919 */ /* 0x000e620000002100 */
[----:B------:R-:W3:Y:S05]  /*0050*/  LDCU UR7, c[0x0][0x39c] ;  /* 0x00007380ff0777ac */ /* 0x000eea0008000800 */
[----:B------:R-:W0:Y:S08]  /*0060*/  S2UR UR5, SR_CTAID.Y ;  /* 0x00000000000579c3 */ /* 0x000e300000002600 */
[----:B------:R-:W0:Y:S08]  /*0070*/  LDC R0, c[0x0][0x364] ;  /* 0x0000d900ff007b82 */ /* 0x000e300000000800 */
[----:B------:R-:W1:Y:S01]  /*0080*/  S2UR UR4, SR_CTAID.X ;  /* 0x00000000000479c3 */ /* 0x000e620000002500 */
[----:B0-----:R-:W-:-:S05]  /*0090*/  IMAD R0, R0, UR5, R3 ;  /* 0x0000000500007c24 */ /* 0x001fca000f8e0203 */
[----:B--2---:R-:W-:Y:S01]  /*00a0*/  ISETP.GE.AND P0, PT, R0, UR6, PT ;  /* 0x0000000600007c0c */ /* 0x004fe2000bf06270 */
[----:B-1----:R-:W-:-:S05]  /*00b0*/  IMAD R7, R7, UR4, R2 ;  /* 0x0000000407077c24 */ /* 0x002fca000f8e0202 */
[----:B---3--:R-:W-:-:S13]  /*00c0*/  ISETP.GE.OR P0, PT, R7, UR7, P0 ;  /* 0x0000000707007c0c */ /* 0x008fda0008706670 */
[----:B------:R-:W-:Y:S05]  /*00d0*/  @P0 EXIT ;  /* 0x000000000000094d */ /* 0x000fea0003800000 */
[----:B------:R-:W0:Y:S01]  /*00e0*/  LDCU.128 UR8, c[0x0][0x380] ;  /* 0x00007000ff0877ac */ /* 0x000e220008000c00 */
[----:B------:R-:W1:Y:S01]  /*00f0*/  LDCU.64 UR4, c[0x0][0x358] ;  /* 0x00006b00ff0477ac */ /* 0x000e620008000a00 */
[----:B------:R-:W2:Y:S01]  /*0100*/  LDCU UR6, c[0x0][0x398] ;  /* 0x00007300ff0677ac */ /* 0x000ea20008000800 */
[----:B0-----:R-:W-:-:S05]  /*0110*/  IMAD R3, R0, UR10, RZ ;  /* 0x0000000a00037c24 */ /* 0x001fca000f8e02ff */
[----:B------:R-:W-:-:S04]  /*0120*/  IADD3 R2, P0, PT, R3, UR8, RZ ;  /* 0x0000000803027c10 */ /* 0x000fc8000ff1e0ff */
[----:B------:R-:W-:Y:S01]  /*0130*/  LEA.HI.X.SX32 R3, R3, UR9, 0x1, P0 ;  /* 0x0000000903037c11 */ /* 0x000fe200080f0eff */
[----:B------:R-:W0:Y:S02]  /*0140*/  LDCU.64 UR8, c[0x0][0x390] ;  /* 0x00007200ff0877ac */ /* 0x000e240008000a00 */
[----:B------:R-:W-:-:S06]  /*0150*/  IMAD.WIDE R2, R7, 0x4, R2 ;  /* 0x0000000407027825 */ /* 0x000fcc00078e0202 */
[----:B-1----:R-:W3:Y:S01]  /*0160*/  LDG.E.CONSTANT R2, desc[UR4][R2.64] ;  /* 0x0000000402027981 */ /* 0x002ee2000c1e9900 */
[----:B--2---:R-:W-:-:S05]  /*0170*/  IMAD R0, R0, UR6, RZ ;  /* 0x0000000600007c24 */ /* 0x004fca000f8e02ff */
[----:B0-----:R-:W-:-:S04]  /*0180*/  IADD3 R4, P0, PT, R0, UR8, RZ ;  /* 0x0000000800047c10 */ /* 0x001fc8000ff1e0ff */
[----:B------:R-:W-:-:S03]  /*0190*/  LEA.HI.X.SX32 R5, R0, UR9, 0x1, P0 ;  /* 0x0000000900057c11 */ /* 0x000fc600080f0eff */
[----:B------:R-:W-:-:S04]  /*01a0*/  IMAD.WIDE R4, R7, 0x4, R4 ;  /* 0x0000000407047825 */ /* 0x000fc800078e0204 */
[----:B---3--:R-:W-:-:S05]  /*01b0*/  FMUL R7, R2, UR11 ;  /* 0x0000000b02077c20 */ /* 0x008fca0008400000 */
[----:B------:R-:W-:Y:S01]  /*01c0*/  STG.E desc[UR4][R4.64], R7 ;  /* 0x0000000704007986 */ /* 0x000fe2000c101904 */
[----:B------:R-:W-:Y:S05]  /*01d0*/  EXIT ;  /* 0x000000000000794d */ /* 0x000fea0003800000 */
.L_x_0:
[----:B------:R-:W-:-:S00]  /*01e0*/  BRA `(.L_x_0) ;  /* 0xfffffffc00fc7947 */ /* 0x000fc0000383ffff */
[----:B------:R-:W-:-:S00]  /*01f0*/  NOP ;  /* 0x0000000000007918 */ /* 0x000fc00000000000 */
        /* <DEDUP_REMOVED lines=8> */
.L_x_4:


//--------------------- .text._Z22mulC_16s_C1RSfs_kernelPKsisPsiiii --------------------------
	.section	.text._Z22mulC_16s_C1RSfs_kernelPKsisPsiiii,"ax",@progbits
	.align	128
        .global         _Z22mulC_16s_C1RSfs_kernelPKsisPsiiii
        .type           _Z22mulC_16s_C1RSfs_kernelPKsisPsiiii,@function
        .size           _Z22mulC_16s_C1RSfs_kernelPKsisPsiiii,(.L_x_5 - _Z22mulC_16s_C1RSfs_kernelPKsisPsiiii)
        .other          _Z22mulC_16s_C1RSfs_kernelPKsisPsiiii,@"STO_CUDA_ENTRY STV_DEFAULT"
_Z22mulC_16s_C1RSfs_kernelPKsisPsiiii:
.text._Z22mulC_16s_C1RSfs_kernelPKsisPsiiii:
        /* <DEDUP_REMOVED lines=14> */
[----:B------:R-:W0:Y:S01]  /*00e0*/  LDCU UR4, c[0x0][0x388] ;  /* 0x00007100ff0477ac */ /* 0x000e220008000800 */
[----:B------:R-:W1:Y:S01]  /*00f0*/  LDCU.64 UR8, c[0x0][0x380] ;  /* 0x00007000ff0877ac */ /* 0x000e620008000a00 */
[----:B------:R-:W2:Y:S01]  /*0100*/  LDCU.64 UR6, c[0x0][0x358] ;  /* 0x00006b00ff0677ac */ /* 0x000ea20008000a00 */
[----:B------:R-:W3:Y:S01]  /*0110*/  LDCU UR5, c[0x0][0x398] ;  /* 0x00007300ff0577ac */ /* 0x000ee20008000800 */
[----:B------:R-:W4:Y:S01]  /*0120*/  LDCU UR10, c[0x0][0x3a4] ;  /* 0x00007480ff0a77ac */ /* 0x000f220008000800 */
[----:B0-----:R-:W-:Y:S01]  /*0130*/  IMAD R3, R0, UR4, RZ ;  /* 0x0000000400037c24 */ /* 0x001fe2000f8e02ff */
[----:B------:R-:W0:Y:S04]  /*0140*/  LDCU.U16 UR4, c[0x0][0x38c] ;  /* 0x00007180ff0477ac */ /* 0x000e280008000400 */
[----:B-1----:R-:W-:-:S04]  /*0150*/  IADD3 R2, P0, PT, R3, UR8, RZ ;  /* 0x0000000803027c10 */ /* 0x002fc8000ff1e0ff */
[----:B------:R-:W-:Y:S01]  /*0160*/  LEA.HI.X.SX32 R3, R3, UR9, 0x1, P0 ;  /* 0x0000000903037c11 */ /* 0x000fe200080f0eff */
[----:B------:R-:W1:Y:S02]  /*0170*/  LDCU.64 UR8, c[0x0][0x390] ;  /* 0x00007200ff0877ac */ /* 0x000e640008000a00 */
[----:B------:R-:W-:-:S06]  /*0180*/  IMAD.WIDE R2, R5, 0x2, R2 ;  /* 0x0000000205027825 */ /* 0x000fcc00078e0202 */
[----:B--2---:R-:W2:Y:S01]  /*0190*/  LDG.E.U16.CONSTANT R2, desc[UR6][R2.64] ;  /* 0x0000000602027981 */ /* 0x004ea2000c1e9500 */
[----:B0-----:R-:W-:Y:S01]  /*01a0*/  UPRMT UR4, UR4, 0x9910, URZ ;  /* 0x0000991004047896 */ /* 0x001fe200080000ff */
[----:B---3--:R-:W-:Y:S01]  /*01b0*/  IMAD R0, R0, UR5, RZ ;  /* 0x0000000500007c24 */ /* 0x008fe2000f8e02ff */
[----:B--2---:R-:W-:-:S04]  /*01c0*/  PRMT R4, R2, 0x9910, RZ ;  /* 0x0000991002047816 */ /* 0x004fc800000000ff */
[----:B-1----:R-:W-:Y:S01]  /*01d0*/  IADD3 R2, P0, PT, R0, UR8, RZ ;  /* 0x0000000800027c10 */ /* 0x002fe2000ff1e0ff */
[----:B------:R-:W-:-:S03]  /*01e0*/  IMAD R4, R4, UR4, RZ ;  /* 0x0000000404047c24 */ /* 0x000fc6000f8e02ff */
[----:B------:R-:W-:Y:S02]  /*01f0*/  LEA.HI.X.SX32 R3, R0, UR9, 0x1, P0 ;  /* 0x0000000900037c11 */ /* 0x000fe400080f0eff */
[----:B----4-:R-:W-:Y:S01]  /*0200*/  SHF.R.S32.HI R4, RZ, UR10, R4 ;  /* 0x0000000aff047c19 */ /* 0x010fe20008011404 */
[----:B------:R-:W-:-:S03]  /*0210*/  IMAD.WIDE R2, R5, 0x2, R2 ;  /* 0x0000000205027825 */ /* 0x000fc600078e0202 */
[----:B------:R-:W-:-:S04]  /*0220*/  VIMNMX R4, PT, PT, R4, 0x7fff, PT ;  /* 0x00007fff04047848 */ /* 0x000fc80003fe0100 */
[----:B------:R-:W-:-:S05]  /*0230*/  VIMNMX R5, PT, PT, R4, -0x8000, !PT ;  /* 0xffff800004057848 */ /* 0x000fca0007fe0100 */
[----:B------:R-:W-:Y:S01]  /*0240*/  STG.E.U16 desc[UR6][R2.64], R5 ;  /* 0x0000000502007986 */ /* 0x000fe2000c101506 */
[----:B------:R-:W-:Y:S05]  /*0250*/  EXIT ;  /* 0x000000000000794d */ /* 0x000fea0003800000 */
.L_x_1:
        /* <DEDUP_REMOVED lines=10> */
.L_x_5:


//--------------------- .text._Z22mulC_16u_C1RSfs_kernelPKtitPtiiii --------------------------
	.section	.text._Z22mulC_16u_C1RSfs_kernelPKtitPtiiii,"ax",@progbits
	.align	128
        .global         _Z22mulC_16u_C1RSfs_kernelPKtitPtiiii
        .type           _Z22mulC_16u_C1RSfs_kernelPKtitPtiiii,@function
        .size           _Z22mulC_16u_C1RSfs_kernelPKtitPtiiii,(.L_x_6 - _Z22mulC_16u_C1RSfs_kernelPKtitPtiiii)
        .other          _Z22mulC_16u_C1RSfs_kernelPKtitPtiiii,@"STO_CUDA_ENTRY STV_DEFAULT"
_Z22mulC_16u_C1RSfs_kernelPKtitPtiiii:
.text._Z22mulC_16u_C1RSfs_kernelPKtitPtiiii:
        /* <DEDUP_REMOVED lines=17> */
[----:B------:R-:W3:Y:S01]  /*0110*/  LDCU UR5, c[0x0][0x3a4] ;  /* 0x00007480ff0577ac */ /* 0x000ee20008000800 */
[----:B0-----:R-:W-:-:S05]  /*0120*/  IMAD R3, R0, UR10, RZ ;  /* 0x0000000a00037c24 */ /* 0x001fca000f8e02ff */
[----:B------:R-:W-:-:S04]  /*0130*/  IADD3 R2, P0, PT, R3, UR8, RZ ;  /* 0x0000000803027c10 */ /* 0x000fc8000ff1e0ff */
[----:B------:R-:W-:Y:S01]  /*0140*/  LEA.HI.X.SX32 R3, R3, UR9, 0x1, P0 ;  /* 0x0000000903037c11 */ /* 0x000fe200080f0eff */
[----:B------:R-:W0:Y:S02]  /*0150*/  LDCU.64 UR8, c[0x0][0x390] ;  /* 0x00007200ff0877ac */ /* 0x000e240008000a00 */
[----:B------:R-:W-:-:S06]  /*0160*/  IMAD.WIDE R2, R7, 0x2, R2 ;  /* 0x0000000207027825 */ /* 0x000fcc00078e0202 */
[----:B-1----:R-:W4:Y:S01]  /*0170*/  LDG.E.U16.CONSTANT R2, desc[UR6][R2.64] ;  /* 0x0000000602027981 */ /* 0x002f22000c1e9500 */
[----:B--2---:R-:W-:Y:S01]  /*0180*/  IMAD R0, R0, UR4, RZ ;  /* 0x0000000400007c24 */ /* 0x004fe2000f8e02ff */
[----:B------:R-:W-:-:S04]  /*0190*/  ULOP3.LUT UR4, UR11, 0xffff, URZ, 0xc0, !UPT ;  /* 0x0000ffff0b047892 */ /* 0x000fc8000f8ec0ff */
[----:B0-----:R-:W-:-:S04]  /*01a0*/  IADD3 R4, P0, PT, R0, UR8, RZ ;  /* 0x0000000800047c10 */ /* 0x001fc8000ff1e0ff */
[----:B------:R-:W-:-:S03]  /*01b0*/  LEA.HI.X.SX32 R5, R0, UR9, 0x1, P0 ;  /* 0x0000000900057c11 */ /* 0x000fc600080f0eff */
[----:B------:R-:W-:-:S04]  /*01c0*/  IMAD.WIDE R4, R7, 0x2, R4 ;  /* 0x0000000207047825 */ /* 0x000fc800078e0204 */
[----:B----4-:R-:W-:-:S05]  /*01d0*/  IMAD R6, R2, UR4, RZ ;  /* 0x0000000402067c24 */ /* 0x010fca000f8e02ff */
[----:B---3--:R-:W-:-:S04]  /*01e0*/  SHF.R.U32.HI R6, RZ, UR5, R6 ;  /* 0x00000005ff067c19 */ /* 0x008fc80008011606 */
[----:B------:R-:W-:-:S05]  /*01f0*/  VIMNMX.U32 R3, PT, PT, R6, 0xffff, PT ;  /* 0x0000ffff06037848 */ /* 0x000fca0003fe0000 */
[----:B------:R-:W-:Y:S01]  /*0200*/  STG.E.U16 desc[UR6][R4.64], R3 ;  /* 0x0000000304007986 */ /* 0x000fe2000c101506 */
[----:B------:R-:W-:Y:S05]  /*0210*/  EXIT ;  /* 0x000000000000794d */ /* 0x000fea0003800000 */
.L_x_2:
        /* <DEDUP_REMOVED lines=14> */
.L_x_6:


//--------------------- .text._Z21mulC_8u_C1RSfs_kernelPKhihPhiiii --------------------------
	.section	.text._Z21mulC_8u_C1RSfs_kernelPKhihPhiiii,"ax",@progbits
	.align	128
        .global         _Z21mulC_8u_C1RSfs_kernelPKhihPhiiii
        .type           _Z21mulC_8u_C1RSfs_kernelPKhihPhiiii,@function
        .size           _Z21mulC_8u_C1RSfs_kernelPKhihPhiiii,(.L_x_7 - _Z21mulC_8u_C1RSfs_kernelPKhihPhiiii)
        .other          _Z21mulC_8u_C1RSfs_kernelPKhihPhiiii,@"STO_CUDA_ENTRY STV_DEFAULT"
_Z21mulC_8u_C1RSfs_kernelPKhihPhiiii:
.text._Z21mulC_8u_C1RSfs_kernelPKhihPhiiii:
        /* <DEDUP_REMOVED lines=15> */
[----:B------:R-:W-:Y:S01]  /*00f0*/  SHF.R.S32.HI R6, RZ, 0x1f, R4 ;  /* 0x0000001fff067819 */ /* 0x000fe20000011404 */
[----:B------:R-:W1:Y:S01]  /*0100*/  LDCU.64 UR8, c[0x0][0x380] ;  /* 0x00007000ff0877ac */ /* 0x000e620008000a00 */
[----:B------:R-:W2:Y:S01]  /*0110*/  LDCU.64 UR4, c[0x0][0x358] ;  /* 0x00006b00ff0477ac */ /* 0x000ea20008000a00 */
[----:B------:R-:W3:Y:S01]  /*0120*/  LDCU UR7, c[0x0][0x398] ;  /* 0x00007300ff0777ac */ /* 0x000ee20008000800 */
[----:B------:R-:W4:Y:S01]  /*0130*/  LDCU UR10, c[0x0][0x3a4] ;  /* 0x00007480ff0a77ac */ /* 0x000f220008000800 */
[----:B0-----:R-:W-:Y:S01]  /*0140*/  IMAD R3, R0, UR6, RZ ;  /* 0x0000000600037c24 */ /* 0x001fe2000f8e02ff */
[----:B------:R-:W0:Y:S04]  /*0150*/  LDCU.U8 UR6, c[0x0][0x38c] ;  /* 0x00007180ff0677ac */ /* 0x000e280008000000 */
[----:B------:R-:W-:-:S02]  /*0160*/  SHF.R.S32.HI R5, RZ, 0x1f, R3 ;  /* 0x0000001fff057819 */ /* 0x000fc40000011403 */
[----:B-1----:R-:W-:-:S04]  /*0170*/  IADD3 R2, P0, P1, R3, UR8, R4 ;  /* 0x0000000803027c10 */ /* 0x002fc8000f91e004 */
[----:B------:R-:W-:Y:S01]  /*0180*/  IADD3.X R3, PT, PT, R5, UR9, R6, P0, P1 ;  /* 0x0000000905037c10 */ /* 0x000fe200087e2406 */
[----:B------:R-:W1:Y:S04]  /*0190*/  LDCU.64 UR8, c[0x0][0x390] ;  /* 0x00007200ff0877ac */ /* 0x000e680008000a00 */
[----:B--2---:R-:W0:Y:S01]  /*01a0*/  LDG.E.U8.CONSTANT R2, desc[UR4][R2.64] ;  /* 0x0000000402027981 */ /* 0x004e22000c1e9100 */
[----:B---3--:R-:W-:-:S05]  /*01b0*/  IMAD R5, R0, UR7, RZ ;  /* 0x0000000700057c24 */ /* 0x008fca000f8e02ff */
[----:B-1----:R-:W-:Y:S02]  /*01c0*/  IADD3 R4, P0, P1, R5, UR8, R4 ;  /* 0x0000000805047c10 */ /* 0x002fe4000f91e004 */
[----:B------:R-:W-:-:S04]  /*01d0*/  SHF.R.S32.HI R5, RZ, 0x1f, R5 ;  /* 0x0000001fff057819 */ /* 0x000fc80000011405 */
[----:B------:R-:W-:Y:S01]  /*01e0*/  IADD3.X R5, PT, PT, R5, UR9, R6, P0, P1 ;  /* 0x0000000905057c10 */ /* 0x000fe200087e2406 */
[----:B0-----:R-:W-:-:S05]  /*01f0*/  IMAD R0, R2, UR6, RZ ;  /* 0x0000000602007c24 */ /* 0x001fca000f8e02ff */
[----:B----4-:R-:W-:-:S04]  /*0200*/  SHF.R.U32.HI R0, RZ, UR10, R0 ;  /* 0x0000000aff007c19 */ /* 0x010fc80008011600 */
[----:B------:R-:W-:-:S05]  /*0210*/  VIMNMX.U32 R3, PT, PT, R0, 0xff, PT ;  /* 0x000000ff00037848 */ /* 0x000fca0003fe0000 */
[----:B------:R-:W-:Y:S01]  /*0220*/  STG.E.U8 desc[UR4][R4.64], R3 ;  /* 0x0000000304007986 */ /* 0x000fe2000c101104 */
[----:B------:R-:W-:Y:S05]  /*0230*/  EXIT ;  /* 0x000000000000794d */ /* 0x000fea0003800000 */
.L_x_3:
        /* <DEDUP_REMOVED lines=12> */
.L_x_7:


//--------------------- .nv.shared.reserved.0     --------------------------
	.section	.nv.shared.reserved.0,"aw",@nobits
	.weak		__nv_reservedSMEM_offset_0_alias
	.size		__nv_reservedSMEM_offset_0_alias, 0, 64
	.other		__nv_reservedSMEM_offset_0_alias,@"STO_CUDA_RESERVED_SHARED STV_DEFAULT"
__nv_reservedSMEM_offset_0_alias:
	.zero		0
	.zero		64


//--------------------- .nv.constant0._Z19mulC_32f_C1R_kernelPKfifPfiii --------------------------
	.section	.nv.constant0._Z19mulC_32f_C1R_kernelPKfifPfiii,"a",@progbits
	.sectionflags	@""
	.align	4
.nv.constant0._Z19mulC_32f_C1R_kernelPKfifPfiii:
	.zero		932


//--------------------- .nv.constant0._Z22mulC_16s_C1RSfs_kernelPKsisPsiiii --------------------------
	.section	.nv.constant0._Z22mulC_16s_C1RSfs_kernelPKsisPsiiii,"a",@progbits
	.sectionflags	@""
	.align	4
.nv.constant0._Z22mulC_16s_C1RSfs_kernelPKsisPsiiii:
	.zero		936


//--------------------- .nv.constant0._Z22mulC_16u_C1RSfs_kernelPKtitPtiiii --------------------------
	.section	.nv.constant0._Z22mulC_16u_C1RSfs_kernelPKtitPtiiii,"a",@progbits
	.sectionflags	@""
	.align	4
.nv.constant0._Z22mulC_16u_C1RSfs_kernelPKtitPtiiii:
	.zero		936


//--------------------- .nv.constant0._Z21mulC_8u_C1RSfs_kernelPKhihPhiiii --------------------------
	.section	.nv.constant0._Z21mulC_8u_C1RSfs_kernelPKhihPhiiii,"a",@progbits
	.sectionflags	@""
	.align	4
.nv.constant0._Z21mulC_8u_C1RSfs_kernelPKhihPhiiii:
	.zero		936


//--------------------- SYMBOLS --------------------------

	.type		.nv.reservedSmem.offset0,@object
	.size		.nv.reservedSmem.offset0,0x4
